//
// Generated by NVIDIA NVVM Compiler
//
// Compiler Build ID: CL-36424714
// Cuda compilation tools, release 13.0, V13.0.88
// Based on NVVM 20.0.0
//

.version 9.0
.target sm_100
.address_size 64

	// .globl	_Z16histogram_kernelPKiPiii
.extern .shared .align 16 .b8 local_hist[];

.visible .entry _Z16histogram_kernelPKiPiii(
	.param .u64 .ptr .align 1 _Z16histogram_kernelPKiPiii_param_0,
	.param .u64 .ptr .align 1 _Z16histogram_kernelPKiPiii_param_1,
	.param .u32 _Z16histogram_kernelPKiPiii_param_2,
	.param .u32 _Z16histogram_kernelPKiPiii_param_3
)
{
	.reg .pred 	%p<2>;
	.reg .b32 	%r<8>;
	.reg .b64 	%rd<9>;

	ld.param.u64 	%rd1, [_Z16histogram_kernelPKiPiii_param_0];
	ld.param.u64 	%rd2, [_Z16histogram_kernelPKiPiii_param_1];
	ld.param.u32 	%r2, [_Z16histogram_kernelPKiPiii_param_2];
	mov.u32 	%r3, %tid.x;
	mov.u32 	%r4, %ctaid.x;
	mov.u32 	%r5, %ntid.x;
	mad.lo.s32 	%r1, %r4, %r5, %r3;
	setp.ge.s32 	%p1, %r1, %r2;
	@%p1 bra 	$L__BB0_2;
	cvta.to.global.u64 	%rd3, %rd1;
	cvta.to.global.u64 	%rd4, %rd2;
	mul.wide.s32 	%rd5, %r1, 4;
	add.s64 	%rd6, %rd3, %rd5;
	ld.global.u32 	%r6, [%rd6];
	mul.wide.s32 	%rd7, %r6, 4;
	add.s64 	%rd8, %rd4, %rd7;
	atom.global.add.u32 	%r7, [%rd8], 1;
$L__BB0_2:
	ret;

}
	// .globl	_Z21fast_histogram_kernelPKiPiii
.visible .entry _Z21fast_histogram_kernelPKiPiii(
	.param .u64 .ptr .align 1 _Z21fast_histogram_kernelPKiPiii_param_0,
	.param .u64 .ptr .align 1 _Z21fast_histogram_kernelPKiPiii_param_1,
	.param .u32 _Z21fast_histogram_kernelPKiPiii_param_2,
	.param .u32 _Z21fast_histogram_kernelPKiPiii_param_3
)
{
	.reg .pred 	%p<9>;
	.reg .b32 	%r<36>;
	.reg .b64 	%rd<9>;

	ld.param.u64 	%rd3, [_Z21fast_histogram_kernelPKiPiii_param_0];
	ld.param.u64 	%rd4, [_Z21fast_histogram_kernelPKiPiii_param_1];
	ld.param.u32 	%r12, [_Z21fast_histogram_kernelPKiPiii_param_2];
	ld.param.u32 	%r13, [_Z21fast_histogram_kernelPKiPiii_param_3];
	mov.u32 	%r35, %tid.x;
	mov.u32 	%r14, %ctaid.x;
	mov.u32 	%r2, %ntid.x;
	mad.lo.s32 	%r15, %r14, %r2, %r35;
	shl.b32 	%r33, %r15, 2;
	setp.ge.s32 	%p1, %r35, %r13;
	@%p1 bra 	$L__BB1_3;
	mov.u32 	%r17, local_hist;
	mov.u32 	%r32, %r35;
$L__BB1_2:
	shl.b32 	%r16, %r32, 2;
	add.s32 	%r18, %r17, %r16;
	mov.b32 	%r19, 0;
	st.shared.u32 	[%r18], %r19;
	add.s32 	%r32, %r32, %r2;
	setp.lt.s32 	%p2, %r32, %r13;
	@%p2 bra 	$L__BB1_2;
$L__BB1_3:
	bar.sync 	0;
	setp.ge.s32 	%p3, %r33, %r12;
	@%p3 bra 	$L__BB1_6;
	cvta.to.global.u64 	%rd1, %rd3;
	mov.b32 	%r34, 1;
	mov.u32 	%r24, local_hist;
$L__BB1_5:
	add.s32 	%r21, %r34, -1;
	mul.wide.s32 	%rd5, %r33, 4;
	add.s64 	%rd6, %rd1, %rd5;
	ld.global.u32 	%r22, [%rd6];
	shl.b32 	%r23, %r22, 2;
	add.s32 	%r25, %r24, %r23;
	atom.shared.add.u32 	%r26, [%r25], 1;
	setp.lt.u32 	%p4, %r21, 3;
	add.s32 	%r33, %r33, 1;
	setp.lt.s32 	%p5, %r33, %r12;
	and.pred  	%p6, %p4, %p5;
	add.s32 	%r34, %r34, 1;
	@%p6 bra 	$L__BB1_5;
$L__BB1_6:
	setp.ge.s32 	%p7, %r35, %r13;
	bar.sync 	0;
	@%p7 bra 	$L__BB1_9;
	cvta.to.global.u64 	%rd2, %rd4;
	mov.u32 	%r28, local_hist;
$L__BB1_8:
	mul.wide.s32 	%rd7, %r35, 4;
	add.s64 	%rd8, %rd2, %rd7;
	shl.b32 	%r27, %r35, 2;
	add.s32 	%r29, %r28, %r27;
	ld.shared.u32 	%r30, [%r29];
	atom.global.add.u32 	%r31, [%rd8], %r30;
	add.s32 	%r35, %r35, %r2;
	setp.lt.s32 	%p8, %r35, %r13;
	@%p8 bra 	$L__BB1_8;
$L__BB1_9:
	ret;

}


// ===== COMPILED SASS (sm_100) =====

	.target	sm_100

	.elftype	@"ET_EXEC"


//--------------------- .note.nv.tkinfo           --------------------------
	.section	.note.nv.tkinfo,"",@"SHT_NOTE"
	.sectionflags	@"SHF_NOTE_NV_TKINFO"
	.tkinfo
        /*0018*/ 	.word	0x00000002
        /*0030*/ 	.string	""
        /*0030*/ 	.string	"ptxas"
        /*0030*/ 	.string	"Cuda compilation tools, release 13.0, V13.0.88"
        /*0030*/ 	.string	"Build cuda_13.0.r13.0/compiler.36424714_0"
        /*0030*/ 	.string	"-arch sm_100 -m 64 "



//--------------------- .note.nv.cuinfo           --------------------------
	.section	.note.nv.cuinfo,"",@"SHT_NOTE"
	.sectionflags	@"SHF_NOTE_NV_CUINFO"
        /*0018*/ 	.short	0x0002
        /*001a*/ 	.short	0x0064
        /*001c*/ 	.short	0x0082
	.zero		2


//--------------------- .nv.info                  --------------------------
	.section	.nv.info,"",@"SHT_CUDA_INFO"
	.align	4


	//----- nvinfo : EIATTR_REGCOUNT
	.align		4
        /*0000*/ 	.byte	0x04, 0x2f
        /*0002*/ 	.short	(.L_1 - .L_0)
	.align		4
.L_0:
        /*0004*/ 	.word	index@(_Z16histogram_kernelPKiPiii)
        /*0008*/ 	.word	0x0000000a


	//----- nvinfo : EIATTR_FRAME_SIZE
	.align		4
.L_1:
        /*000c*/ 	.byte	0x04, 0x11
        /*000e*/ 	.short	(.L_3 - .L_2)
	.align		4
.L_2:
        /*0010*/ 	.word	index@(_Z16histogram_kernelPKiPiii)
        /*0014*/ 	.word	0x00000000


	//----- nvinfo : EIATTR_REGCOUNT
	.align		4
.L_3:
        /*0018*/ 	.byte	0x04, 0x2f
        /*001a*/ 	.short	(.L_5 - .L_4)
	.align		4
.L_4:
        /*001c*/ 	.word	index@(_Z21fast_histogram_kernelPKiPiii)
        /*0020*/ 	.word	0x0000000e


	//----- nvinfo : EIATTR_FRAME_SIZE
	.align		4
.L_5:
        /*0024*/ 	.byte	0x04, 0x11
        /*0026*/ 	.short	(.L_7 - .L_6)
	.align		4
.L_6:
        /*0028*/ 	.word	index@(_Z21fast_histogram_kernelPKiPiii)
        /*002c*/ 	.word	0x00000000


	//----- nvinfo : EIATTR_MIN_STACK_SIZE
	.align		4
.L_7:
        /*0030*/ 	.byte	0x04, 0x12
        /*0032*/ 	.short	(.L_9 - .L_8)
	.align		4
.L_8:
        /*0034*/ 	.word	index@(_Z21fast_histogram_kernelPKiPiii)
        /*0038*/ 	.word	0x00000000


	//----- nvinfo : EIATTR_MIN_STACK_SIZE
	.align		4
.L_9:
        /*003c*/ 	.byte	0x04, 0x12
        /*003e*/ 	.short	(.L_11 - .L_10)
	.align		4
.L_10:
        /*0040*/ 	.word	index@(_Z16histogram_kernelPKiPiii)
        /*0044*/ 	.word	0x00000000
.L_11:


//--------------------- .nv.compat                --------------------------
	.section	.nv.compat,"",@"SHT_CUDA_COMPAT_INFO"
	.align	4
        /*0000*/ 	.byte	0x02, 0x09, 0x00, 0x00, 0x02, 0x02, 0x01, 0x00, 0x02, 0x05, 0x05, 0x00, 0x03, 0x07, 0x01, 0x01
        /*0010*/ 	.byte	0x02, 0x03, 0x00, 0x00, 0x02, 0x06, 0x01, 0x00, 0x04, 0x0b, 0x08, 0x00, 0x09, 0x00, 0x00, 0x00
        /*0020*/ 	.byte	0x00, 0x00, 0x00, 0x00


//--------------------- .nv.info._Z21fast_histogram_kernelPKiPiii --------------------------
	.section	.nv.info._Z21fast_histogram_kernelPKiPiii,"",@"SHT_CUDA_INFO"
	.sectionflags	@""
	.align	4


	//----- nvinfo : EIATTR_CUDA_API_VERSION
	.align		4
        /*0000*/ 	.byte	0x04, 0x37
        /*0002*/ 	.short	(.L_13 - .L_12)
.L_12:
        /*0004*/ 	.word	0x00000082


	//----- nvinfo : EIATTR_KPARAM_INFO
	.align		4
.L_13:
        /*0008*/ 	.byte	0x04, 0x17
        /*000a*/ 	.short	(.L_15 - .L_14)
.L_14:
        /*000c*/ 	.word	0x00000000
        /*0010*/ 	.short	0x0003
        /*0012*/ 	.short	0x0014
        /*0014*/ 	.byte	0x00, 0xf0, 0x11, 0x00


	//----- nvinfo : EIATTR_KPARAM_INFO
	.align		4
.L_15:
        /*0018*/ 	.byte	0x04, 0x17
        /*001a*/ 	.short	(.L_17 - .L_16)
.L_16:
        /*001c*/ 	.word	0x00000000
        /*0020*/ 	.short	0x0002
        /*0022*/ 	.short	0x0010
        /*0024*/ 	.byte	0x00, 0xf0, 0x11, 0x00


	//----- nvinfo : EIATTR_KPARAM_INFO
	.align		4
.L_17:
        /*0028*/ 	.byte	0x04, 0x17
        /*002a*/ 	.short	(.L_19 - .L_18)
.L_18:
        /*002c*/ 	.word	0x00000000
        /*0030*/ 	.short	0x0001
        /*0032*/ 	.short	0x0008
        /*0034*/ 	.byte	0x00, 0xf5, 0x21, 0x00


	//----- nvinfo : EIATTR_KPARAM_INFO
	.align		4
.L_19:
        /*0038*/ 	.byte	0x04, 0x17
        /*003a*/ 	.short	(.L_21 - .L_20)
.L_20:
        /*003c*/ 	.word	0x00000000
        /*0040*/ 	.short	0x0000
        /*0042*/ 	.short	0x0000
        /*0044*/ 	.byte	0x00, 0xf5, 0x21, 0x00


	//----- nvinfo : EIATTR_SPARSE_MMA_MASK
	.align		4
.L_21:
        /*0048*/ 	.byte	0x03, 0x50
        /*004a*/ 	.short	0x0000


	//----- nvinfo : EIATTR_MAXREG_COUNT
	.align		4
        /*004c*/ 	.byte	0x03, 0x1b
        /*004e*/ 	.short	0x00ff


	//----- nvinfo : EIATTR_NUM_BARRIERS
	.align		4
        /*0050*/ 	.byte	0x02, 0x4c
        /*0052*/ 	.byte	0x01
	.zero		1


	//----- nvinfo : EIATTR_MERCURY_ISA_VERSION
	.align		4
        /*0054*/ 	.byte	0x03, 0x5f
        /*0056*/ 	.short	0x0101


	//----- nvinfo : EIATTR_VRC_CTA_INIT_COUNT
	.align		4
        /*0058*/ 	.byte	0x02, 0x4a
	.zero		1
	.zero		1


	//----- nvinfo : EIATTR_EXIT_INSTR_OFFSETS
	.align		4
        /*005c*/ 	.byte	0x04, 0x1c
        /*005e*/ 	.short	(.L_23 - .L_22)


	//   ....[0]....
.L_22:
        /*0060*/ 	.word	0x000002c0


	//   ....[1]....
        /*0064*/ 	.word	0x00000380


	//----- nvinfo : EIATTR_CRS_STACK_SIZE
	.align		4
.L_23:
        /*0068*/ 	.byte	0x04, 0x1e
        /*006a*/ 	.short	(.L_25 - .L_24)
.L_24:
        /*006c*/ 	.word	0x00000000


	//----- nvinfo : EIATTR_CBANK_PARAM_SIZE
	.align		4
.L_25:
        /*0070*/ 	.byte	0x03, 0x19
        /*0072*/ 	.short	0x0018


	//----- nvinfo : EIATTR_PARAM_CBANK
	.align		4
        /*0074*/ 	.byte	0x04, 0x0a
        /*0076*/ 	.short	(.L_27 - .L_26)
	.align		4
.L_26:
        /*0078*/ 	.word	index@(.nv.constant0._Z21fast_histogram_kernelPKiPiii)
        /*007c*/ 	.short	0x0380
        /*007e*/ 	.short	0x0018


	//----- nvinfo : EIATTR_SW_WAR
	.align		4
.L_27:
        /*0080*/ 	.byte	0x04, 0x36
        /*0082*/ 	.short	(.L_29 - .L_28)
.L_28:
        /*0084*/ 	.word	0x00000008
.L_29:


//--------------------- .nv.info._Z16histogram_kernelPKiPiii --------------------------
	.section	.nv.info._Z16histogram_kernelPKiPiii,"",@"SHT_CUDA_INFO"
	.sectionflags	@""
	.align	4


	//----- nvinfo : EIATTR_CUDA_API_VERSION
	.align		4
        /*0000*/ 	.byte	0x04, 0x37
        /*0002*/ 	.short	(.L_31 - .L_30)
.L_30:
        /*0004*/ 	.word	0x00000082


	//----- nvinfo : EIATTR_KPARAM_INFO
	.align		4
.L_31:
        /*0008*/ 	.byte	0x04, 0x17
        /*000a*/ 	.short	(.L_33 - .L_32)
.L_32:
        /*000c*/ 	.word	0x00000000
        /*0010*/ 	.short	0x0003
        /*0012*/ 	.short	0x0014
        /*0014*/ 	.byte	0x00, 0xf0, 0x11, 0x00


	//----- nvinfo : EIATTR_KPARAM_INFO
	.align		4
.L_33:
        /*0018*/ 	.byte	0x04, 0x17
        /*001a*/ 	.short	(.L_35 - .L_34)
.L_34:
        /*001c*/ 	.word	0x00000000
        /*0020*/ 	.short	0x0002
        /*0022*/ 	.short	0x0010
        /*0024*/ 	.byte	0x00, 0xf0, 0x11, 0x00


	//----- nvinfo : EIATTR_KPARAM_INFO
	.align		4
.L_35:
        /*0028*/ 	.byte	0x04, 0x17
        /*002a*/ 	.short	(.L_37 - .L_36)
.L_36:
        /*002c*/ 	.word	0x00000000
        /*0030*/ 	.short	0x0001
        /*0032*/ 	.short	0x0008
        /*0034*/ 	.byte	0x00, 0xf5, 0x21, 0x00


	//----- nvinfo : EIATTR_KPARAM_INFO
	.align		4
.L_37:
        /*0038*/ 	.byte	0x04, 0x17
        /*003a*/ 	.short	(.L_39 - .L_38)
.L_38:
        /*003c*/ 	.word	0x00000000
        /*0040*/ 	.short	0x0000
        /*0042*/ 	.short	0x0000
        /*0044*/ 	.byte	0x00, 0xf5, 0x21, 0x00


	//----- nvinfo : EIATTR_SPARSE_MMA_MASK
	.align		4
.L_39:
        /*0048*/ 	.byte	0x03, 0x50
        /*004a*/ 	.short	0x0000


	//----- nvinfo : EIATTR_MAXREG_COUNT
	.align		4
        /*004c*/ 	.byte	0x03, 0x1b
        /*004e*/ 	.short	0x00ff


	//----- nvinfo : EIATTR_MERCURY_ISA_VERSION
	.align		4
        /*0050*/ 	.byte	0x03, 0x5f
        /*0052*/ 	.short	0x0101


	//----- nvinfo : EIATTR_VRC_CTA_INIT_COUNT
	.align		4
        /*0054*/ 	.byte	0x02, 0x4a
	.zero		1
	.zero		1


	//----- nvinfo : EIATTR_EXIT_INSTR_OFFSETS
	.align		4
        /*0058*/ 	.byte	0x04, 0x1c
        /*005a*/ 	.short	(.L_41 - .L_40)


	//   ....[0]....
.L_40:
        /*005c*/ 	.word	0x00000070


	//   ....[1]....
        /*0060*/ 	.word	0x00000100


	//----- nvinfo : EIATTR_CBANK_PARAM_SIZE
	.align		4
.L_41:
        /*0064*/ 	.byte	0x03, 0x19
        /*0066*/ 	.short	0x0018


	//----- nvinfo : EIATTR_PARAM_CBANK
	.align		4
        /*0068*/ 	.byte	0x04, 0x0a
        /*006a*/ 	.short	(.L_43 - .L_42)
	.align		4
.L_42:
        /*006c*/ 	.word	index@(.nv.constant0._Z16histogram_kernelPKiPiii)
        /*0070*/ 	.short	0x0380
        /*0072*/ 	.short	0x0018


	//----- nvinfo : EIATTR_SW_WAR
	.align		4
.L_43:
        /*0074*/ 	.byte	0x04, 0x36
        /*0076*/ 	.short	(.L_45 - .L_44)
.L_44:
        /*0078*/ 	.word	0x00000008
.L_45:


//--------------------- .nv.callgraph             --------------------------
	.section	.nv.callgraph,"",@"SHT_CUDA_CALLGRAPH"
	.align	4
	.sectionentsize	8
	.align		4
        /*0000*/ 	.word	0x00000000
	.align		4
        /*0004*/ 	.word	0xffffffff
	.align		4
        /*0008*/ 	.word	0x00000000
	.align		4
        /*000c*/ 	.word	0xfffffffe
	.align		4
        /*0010*/ 	.word	0x00000000
	.align		4
        /*0014*/ 	.word	0xfffffffd
	.align		4
        /*0018*/ 	.word	0x00000000
	.align		4
        /*001c*/ 	.word	0xfffffffc


//--------------------- .text._Z21fast_histogram_kernelPKiPiii --------------------------
	.section	.text._Z21fast_histogram_kernelPKiPiii,"ax",@progbits
	.align	128
        .global         _Z21fast_histogram_kernelPKiPiii
        .type           _Z21fast_histogram_kernelPKiPiii,@function
        .size           _Z21fast_histogram_kernelPKiPiii,(.L_x_9 - _Z21fast_histogram_kernelPKiPiii)
        .other          _Z21fast_histogram_kernelPKiPiii,@"STO_CUDA_ENTRY STV_DEFAULT"
_Z21fast_histogram_kernelPKiPiii:
.text._Z21fast_histogram_kernelPKiPiii:
[----:B------:R-:W-:Y:S01]  /*0000*/  LDC R1, c[0x0][0x37c] ;  /* 0x0000df00ff017b82 */ /* 0x000fe20000000800 */
[----:B------:R-:W0:Y:S07]  /*0010*/  S2R R7, SR_TID.X ;  /* 0x0000000000077919 */ /* 0x000e2e0000002100 */
[----:B------:R-:W1:Y:S01]  /*0020*/  S2UR UR4, SR_CTAID.X ;  /* 0x00000000000479c3 */ /* 0x000e620000002500 */
[----:B------:R-:W0:Y:S01]  /*0030*/  LDCU UR8, c[0x0][0x394] ;  /* 0x00007280ff0877ac */ /* 0x000e220008000800 */
[----:B------:R-:W-:Y:S01]  /*0040*/  BSSY.RECONVERGENT B0, `(.L_x_0) ;  /* 0x0000013000007945 */ /* 0x000fe20003800200 */
[----:B------:R-:W2:Y:S05]  /*0050*/  LDCU UR5, c[0x0][0x390] ;  /* 0x00007200ff0577ac */ /* 0x000eaa0008000800 */
[----:B------:R-:W1:Y:S01]  /*0060*/  LDC R10, c[0x0][0x360] ;  /* 0x0000d800ff0a7b82 */ /* 0x000e620000000800 */
[----:B------:R-:W3:Y:S01]  /*0070*/  LDCU.64 UR6, c[0x0][0x358] ;  /* 0x00006b00ff0677ac */ /* 0x000ee20008000a00 */
[C---:B0-----:R-:W-:Y:S01]  /*0080*/  ISETP.GE.AND P2, PT, R7.reuse, UR8, PT ;  /* 0x0000000807007c0c */ /* 0x041fe2000bf46270 */
[----:B-1----:R-:W-:Y:S01]  /*0090*/  IMAD R0, R10, UR4, R7 ;  /* 0x000000040a007c24 */ /* 0x002fe2000f8e0207 */
[----:B------:R-:W-:-:S03]  /*00a0*/  ISETP.GE.AND P0, PT, R7, UR8, PT ;  /* 0x0000000807007c0c */ /* 0x000fc6000bf06270 */
[----:B------:R-:W-:-:S05]  /*00b0*/  IMAD.SHL.U32 R9, R0, 0x4, RZ ;  /* 0x0000000400097824 */ /* 0x000fca00078e00ff */
[----:B--2---:R-:W-:-:S03]  /*00c0*/  ISETP.GE.AND P1, PT, R9, UR5, PT ;  /* 0x0000000509007c0c */ /* 0x004fc6000bf26270 */
[----:B---3--:R-:W-:Y:S10]  /*00d0*/  @P2 BRA `(.L_x_1) ;  /* 0x0000000000242947 */ /* 0x008ff40003800000 */
[----:B------:R-:W0:Y:S01]  /*00e0*/  S2R R5, SR_CgaCtaId ;  /* 0x0000000000057919 */ /* 0x000e220000008800 */
[----:B------:R-:W-:Y:S01]  /*00f0*/  MOV R0, 0x400 ;  /* 0x0000040000007802 */ /* 0x000fe20000000f00 */
[----:B------:R-:W-:-:S03]  /*0100*/  IMAD.MOV.U32 R3, RZ, RZ, R7 ;  /* 0x000000ffff037224 */ /* 0x000fc600078e0007 */
[----:B0-----:R-:W-:-:S07]  /*0110*/  LEA R0, R5, R0, 0x18 ;  /* 0x0000000005007211 */ /* 0x001fce00078ec0ff */
.L_x_2:
[----:B------:R-:W-:Y:S02]  /*0120*/  IMAD R2, R3, 0x4, R0 ;  /* 0x0000000403027824 */ /* 0x000fe400078e0200 */
[----:B------:R-:W-:-:S03]  /*0130*/  IMAD.IADD R3, R10, 0x1, R3 ;  /* 0x000000010a037824 */ /* 0x000fc600078e0203 */
[----:B------:R0:W-:Y:S02]  /*0140*/  STS [R2], RZ ;  /* 0x000000ff02007388 */ /* 0x0001e40000000800 */
[----:B------:R-:W-:-:S13]  /*0150*/  ISETP.GE.AND P2, PT, R3, UR8, PT ;  /* 0x0000000803007c0c */ /* 0x000fda000bf46270 */
[----:B0-----:R-:W-:Y:S05]  /*0160*/  @!P2 BRA `(.L_x_2) ;  /* 0xfffffffc00eca947 */ /* 0x001fea000383ffff */
.L_x_1:
[----:B------:R-:W-:Y:S05]  /*0170*/  BSYNC.RECONVERGENT B0 ;  /* 0x0000000000007941 */ /* 0x000fea0003800200 */
.L_x_0:
[----:B------:R-:W-:Y:S06]  /*0180*/  BAR.SYNC.DEFER_BLOCKING 0x0 ;  /* 0x0000000000007b1d */ /* 0x000fec0000010000 */
[----:B------:R-:W-:Y:S04]  /*0190*/  BSSY.RECONVERGENT B0, `(.L_x_3) ;  /* 0x0000011000007945 */ /* 0x000fe80003800200 */
[----:B------:R-:W-:Y:S05]  /*01a0*/  @P1 BRA `(.L_x_4) ;  /* 0x00000000003c1947 */ /* 0x000fea0003800000 */
[----:B------:R-:W0:Y:S01]  /*01b0*/  S2R R3, SR_CgaCtaId ;  /* 0x0000000000037919 */ /* 0x000e220000008800 */
[----:B------:R-:W1:Y:S01]  /*01c0*/  LDC.64 R4, c[0x0][0x380] ;  /* 0x0000e000ff047b82 */ /* 0x000e620000000a00 */
[----:B------:R-:W-:Y:S01]  /*01d0*/  MOV R2, 0x400 ;  /* 0x0000040000027802 */ /* 0x000fe20000000f00 */
[----:B------:R-:W-:-:S03]  /*01e0*/  IMAD.MOV.U32 R0, RZ, RZ, 0x1 ;  /* 0x00000001ff007424 */ /* 0x000fc600078e00ff */
[----:B0-----:R-:W-:-:S07]  /*01f0*/  LEA R11, R3, R2, 0x18 ;  /* 0x00000002030b7211 */ /* 0x001fce00078ec0ff */
.L_x_5:
[----:B-1----:R-:W-:-:S06]  /*0200*/  IMAD.WIDE R2, R9, 0x4, R4 ;  /* 0x0000000409027825 */ /* 0x002fcc00078e0204 */
[----:B------:R-:W2:Y:S01]  /*0210*/  LDG.E R2, desc[UR6][R2.64] ;  /* 0x0000000602027981 */ /* 0x000ea2000c1e1900 */
[C---:B------:R-:W-:Y:S01]  /*0220*/  VIADD R6, R0.reuse, 0xffffffff ;  /* 0xffffffff00067836 */ /* 0x040fe20000000000 */
[----:B------:R-:W-:Y:S01]  /*0230*/  IADD3 R0, PT, PT, R0, 0x1, RZ ;  /* 0x0000000100007810 */ /* 0x000fe20007ffe0ff */
[----:B------:R-:W-:-:S03]  /*0240*/  VIADD R9, R9, 0x1 ;  /* 0x0000000109097836 */ /* 0x000fc60000000000 */
[----:B------:R-:W-:Y:S02]  /*0250*/  ISETP.GE.U32.AND P1, PT, R6, 0x3, PT ;  /* 0x000000030600780c */ /* 0x000fe40003f26070 */
[----:B------:R-:W-:Y:S02]  /*0260*/  ISETP.LT.AND P2, PT, R9, UR5, PT ;  /* 0x0000000509007c0c */ /* 0x000fe4000bf41270 */
[----:B0-2---:R-:W-:-:S05]  /*0270*/  LEA R8, R2, R11, 0x2 ;  /* 0x0000000b02087211 */ /* 0x005fca00078e10ff */
[----:B------:R0:W-:Y:S06]  /*0280*/  ATOMS.POPC.INC.32 RZ, [R8+URZ] ;  /* 0x0000000008ff7f8c */ /* 0x0001ec000d8000ff */
[----:B------:R-:W-:Y:S05]  /*0290*/  @!P1 BRA P2, `(.L_x_5) ;  /* 0xfffffffc00d89947 */ /* 0x000fea000103ffff */
.L_x_4:
[----:B------:R-:W-:Y:S05]  /*02a0*/  BSYNC.RECONVERGENT B0 ;  /* 0x0000000000007941 */ /* 0x000fea0003800200 */
.L_x_3:
[----:B------:R-:W-:Y:S06]  /*02b0*/  BAR.SYNC.DEFER_BLOCKING 0x0 ;  /* 0x0000000000007b1d */ /* 0x000fec0000010000 */
[----:B------:R-:W-:Y:S05]  /*02c0*/  @P0 EXIT ;  /* 0x000000000000094d */ /* 0x000fea0003800000 */
[----:B------:R-:W1:Y:S01]  /*02d0*/  S2UR UR5, SR_CgaCtaId ;  /* 0x00000000000579c3 */ /* 0x000e620000008800 */
[----:B------:R-:W-:-:S07]  /*02e0*/  UMOV UR4, 0x400 ;  /* 0x0000040000047882 */ /* 0x000fce0000000000 */
[----:B------:R-:W2:Y:S01]  /*02f0*/  LDC.64 R4, c[0x0][0x388] ;  /* 0x0000e200ff047b82 */ /* 0x000ea20000000a00 */
[----:B-1----:R-:W-:-:S12]  /*0300*/  ULEA UR4, UR5, UR4, 0x18 ;  /* 0x0000000405047291 */ /* 0x002fd8000f8ec0ff */
.L_x_6:
[C---:B------:R-:W-:Y:S01]  /*0310*/  LEA R0, R7.reuse, UR4, 0x2 ;  /* 0x0000000407007c11 */ /* 0x040fe2000f8e10ff */
[----:B-12---:R-:W-:-:S04]  /*0320*/  IMAD.WIDE R2, R7, 0x4, R4 ;  /* 0x0000000407027825 */ /* 0x006fc800078e0204 */
[----:B------:R-:W1:Y:S01]  /*0330*/  LDS R9, [R0] ;  /* 0x0000000000097984 */ /* 0x000e620000000800 */
[----:B------:R-:W-:-:S05]  /*0340*/  IMAD.IADD R7, R10, 0x1, R7 ;  /* 0x000000010a077824 */ /* 0x000fca00078e0207 */
[----:B------:R-:W-:Y:S01]  /*0350*/  ISETP.GE.AND P0, PT, R7, UR8, PT ;  /* 0x0000000807007c0c */ /* 0x000fe2000bf06270 */
[----:B-1----:R1:W-:-:S12]  /*0360*/  REDG.E.ADD.STRONG.GPU desc[UR6][R2.64], R9 ;  /* 0x000000090200798e */ /* 0x0023d8000c12e106 */
[----:B------:R-:W-:Y:S05]  /*0370*/  @!P0 BRA `(.L_x_6) ;  /* 0xfffffffc00e48947 */ /* 0x000fea000383ffff */
[----:B------:R-:W-:Y:S05]  /*0380*/  EXIT ;  /* 0x000000000000794d */ /* 0x000fea0003800000 */
.L_x_7:
[----:B------:R-:W-:-:S00]  /*0390*/  BRA `(.L_x_7) ;  /* 0xfffffffc00fc7947 */ /* 0x000fc0000383ffff */
[----:B------:R-:W-:-:S00]  /*03a0*/  NOP ;  /* 0x0000000000007918 */ /* 0x000fc00000000000 */
        /* <DEDUP_REMOVED lines=13> */
.L_x_9:


//--------------------- .text._Z16histogram_kernelPKiPiii --------------------------
	.section	.text._Z16histogram_kernelPKiPiii,"ax",@progbits
	.align	128
        .global         _Z16histogram_kernelPKiPiii
        .type           _Z16histogram_kernelPKiPiii,@function
        .size           _Z16histogram_kernelPKiPiii,(.L_x_10 - _Z16histogram_kernelPKiPiii)
        .other          _Z16histogram_kernelPKiPiii,@"STO_CUDA_ENTRY STV_DEFAULT"
_Z16histogram_kernelPKiPiii:
.text._Z16histogram_kernelPKiPiii:
[----:B------:R-:W-:Y:S01]  /*0000*/  LDC R1, c[0x0][0x37c] ;  /* 0x0000df00ff017b82 */ /* 0x000fe20000000800 */
[----:B------:R-:W0:Y:S07]  /*0010*/  S2R R5, SR_TID.X ;  /* 0x0000000000057919 */ /* 0x000e2e0000002100 */
[----:B------:R-:W0:Y:S01]  /*0020*/  S2UR UR4, SR_CTAID.X ;  /* 0x00000000000479c3 */ /* 0x000e220000002500 */
[----:B------:R-:W1:Y:S07]  /*0030*/  LDCU UR5, c[0x0][0x390] ;  /* 0x00007200ff0577ac */ /* 0x000e6e0008000800 */
[----:B------:R-:W0:Y:S02]  /*0040*/  LDC R0, c[0x0][0x360] ;  /* 0x0000d800ff007b82 */ /* 0x000e240000000800 */
[----:B0-----:R-:W-:-:S05]  /*0050*/  IMAD R5, R0, UR4, R5 ;  /* 0x0000000400057c24 */ /* 0x001fca000f8e0205 */
[----:B-1----:R-:W-:-:S13]  /*0060*/  ISETP.GE.AND P0, PT, R5, UR5, PT ;  /* 0x0000000505007c0c */ /* 0x002fda000bf06270 */
[----:B------:R-:W-:Y:S05]  /*0070*/  @P0 EXIT ;  /* 0x000000000000094d */ /* 0x000fea0003800000 */
[----:B------:R-:W0:Y:S01]  /*0080*/  LDC.64 R2, c[0x0][0x380] ;  /* 0x0000e000ff027b82 */ /* 0x000e220000000a00 */
[----:B------:R-:W1:Y:S01]  /*0090*/  LDCU.64 UR4, c[0x0][0x358] ;  /* 0x00006b00ff0477ac */ /* 0x000e620008000a00 */
[----:B0-----:R-:W-:-:S06]  /*00a0*/  IMAD.WIDE R2, R5, 0x4, R2 ;  /* 0x0000000405027825 */ /* 0x001fcc00078e0202 */
[----:B------:R-:W0:Y:S01]  /*00b0*/  LDC.64 R4, c[0x0][0x388] ;  /* 0x0000e200ff047b82 */ /* 0x000e220000000a00 */
[----:B-1----:R-:W0:Y:S01]  /*00c0*/  LDG.E R3, desc[UR4][R2.64] ;  /* 0x0000000402037981 */ /* 0x002e22000c1e1900 */
[----:B------:R-:W-:Y:S02]  /*00d0*/  HFMA2 R7, -RZ, RZ, 0, 5.9604644775390625e-08 ;  /* 0x00000001ff077431 */ /* 0x000fe400000001ff */
[----:B0-----:R-:W-:-:S05]  /*00e0*/  IMAD.WIDE R4, R3, 0x4, R4 ;  /* 0x0000000403047825 */ /* 0x001fca00078e0204 */
[----:B------:R-:W-:Y:S01]  /*00f0*/  REDG.E.ADD.STRONG.GPU desc[UR4][R4.64], R7 ;  /* 0x000000070400798e */ /* 0x000fe2000c12e104 */
[----:B------:R-:W-:Y:S05]  /*0100*/  EXIT ;  /* 0x000000000000794d */ /* 0x000fea0003800000 */
.L_x_8:
        /* <DEDUP_REMOVED lines=15> */
.L_x_10:


//--------------------- .nv.shared._Z21fast_histogram_kernelPKiPiii --------------------------
	.section	.nv.shared._Z21fast_histogram_kernelPKiPiii,"aw",@nobits
	.sectionflags	@""
	.align	16
	.zero		1024


//--------------------- .nv.shared.reserved.0     --------------------------
	.section	.nv.shared.reserved.0,"aw",@nobits
	.weak		__nv_reservedSMEM_offset_0_alias
	.size		__nv_reservedSMEM_offset_0_alias, 0, 64
	.other		__nv_reservedSMEM_offset_0_alias,@"STO_CUDA_RESERVED_SHARED STV_DEFAULT"
__nv_reservedSMEM_offset_0_alias:
	.zero		0
	.zero		64


//--------------------- .nv.shared._Z16histogram_kernelPKiPiii --------------------------
	.section	.nv.shared._Z16histogram_kernelPKiPiii,"aw",@nobits
	.sectionflags	@""
	.align	16
	.zero		1024


//--------------------- .nv.constant0._Z21fast_histogram_kernelPKiPiii --------------------------
	.section	.nv.constant0._Z21fast_histogram_kernelPKiPiii,"a",@progbits
	.sectionflags	@""
	.align	4
.nv.constant0._Z21fast_histogram_kernelPKiPiii:
	.zero		920


//--------------------- .nv.constant0._Z16histogram_kernelPKiPiii --------------------------
	.section	.nv.constant0._Z16histogram_kernelPKiPiii,"a",@progbits
	.sectionflags	@""
	.align	4
.nv.constant0._Z16histogram_kernelPKiPiii:
	.zero		920


//--------------------- SYMBOLS --------------------------

	.type		.nv.reservedSmem.offset0,@object
	.size		.nv.reservedSmem.offset0,0x4
	.type		.nv.reservedSmem.cap,@object
	.size		.nv.reservedSmem.cap,0x4
